	.target	sm_80

	.elftype	@"ET_REL"


//--------------------- .note.nv.tkinfo           --------------------------
	.section	.note.nv.tkinfo,"",@"SHT_NOTE"
	.sectionflags	@"SHF_NOTE_NV_TKINFO"
	.tkinfo
        /*0018*/ 	.word	0x00000002
        /*0030*/ 	.string	""
        /*0030*/ 	.string	"ptxas"
        /*0030*/ 	.string	"Cuda compilation tools, release 13.0, V13.0.48"
        /*0030*/ 	.string	"Build cuda_13.0.r13.0/compiler.36260728_0"
        /*0030*/ 	.string	"-lineinfo  -O 3 -arch sm_80 -m 64 -c  -fmad true "



//--------------------- .note.nv.cuinfo           --------------------------
	.section	.note.nv.cuinfo,"",@"SHT_NOTE"
	.sectionflags	@"SHF_NOTE_NV_CUINFO"
        /*0018*/ 	.short	0x0002
        /*001a*/ 	.short	0x0050
        /*001c*/ 	.short	0x0082
	.zero		2


//--------------------- .nv.info                  --------------------------
	.section	.nv.info,"",@"SHT_CUDA_INFO"
	.align	4


	//----- nvinfo : EIATTR_REGCOUNT
	.align		4
        /*0000*/ 	.byte	0x04, 0x2f
        /*0002*/ 	.short	(.L_3 - .L_2)
	.align		4
.L_2:
        /*0004*/ 	.word	index@(_22header_files_mat_lib_c_multiply_sparse_matrix_vector_vectorised_gpu_34_gpu)
        /*0008*/ 	.word	0x0000004d


	//----- nvinfo : EIATTR_MAX_STACK_SIZE
	.align		4
.L_3:
        /*000c*/ 	.byte	0x04, 0x23
        /*000e*/ 	.short	(.L_5 - .L_4)
	.align		4
.L_4:
        /*0010*/ 	.word	index@(_22header_files_mat_lib_c_multiply_sparse_matrix_vector_vectorised_gpu_34_gpu)
        /*0014*/ 	.word	0x00000000


	//----- nvinfo : EIATTR_FRAME_SIZE
	.align		4
.L_5:
        /*0018*/ 	.byte	0x04, 0x11
        /*001a*/ 	.short	(.L_7 - .L_6)
	.align		4
.L_6:
        /*001c*/ 	.word	index@(_22header_files_mat_lib_c_multiply_sparse_matrix_vector_vectorised_gpu_34_gpu)
        /*0020*/ 	.word	0x00000000


	//----- nvinfo : EIATTR_REGCOUNT
	.align		4
.L_7:
        /*0024*/ 	.byte	0x04, 0x2f
        /*0026*/ 	.short	(.L_9 - .L_8)
	.align		4
.L_8:
        /*0028*/ 	.word	index@(_22header_files_mat_lib_c_multiply_sparse_matrix_vector_gpu_59_gpu)
        /*002c*/ 	.word	0x0000002c


	//----- nvinfo : EIATTR_MAX_STACK_SIZE
	.align		4
.L_9:
        /*0030*/ 	.byte	0x04, 0x23
        /*0032*/ 	.short	(.L_11 - .L_10)
	.align		4
.L_10:
        /*0034*/ 	.word	index@(_22header_files_mat_lib_c_multiply_sparse_matrix_vector_gpu_59_gpu)
        /*0038*/ 	.word	0x00000000


	//----- nvinfo : EIATTR_FRAME_SIZE
	.align		4
.L_11:
        /*003c*/ 	.byte	0x04, 0x11
        /*003e*/ 	.short	(.L_13 - .L_12)
	.align		4
.L_12:
        /*0040*/ 	.word	index@(_22header_files_mat_lib_c_multiply_sparse_matrix_vector_gpu_59_gpu)
        /*0044*/ 	.word	0x00000000
.L_13:


//--------------------- .nv.info._22header_files_mat_lib_c_multiply_sparse_matrix_vector_gpu_59_gpu --------------------------
	.section	.nv.info._22header_files_mat_lib_c_multiply_sparse_matrix_vector_gpu_59_gpu,"",@"SHT_CUDA_INFO"
	.sectionflags	@""
	.align	4


	//----- nvinfo : EIATTR_CUDA_API_VERSION
	.align		4
        /*0000*/ 	.byte	0x04, 0x37
        /*0002*/ 	.short	(.L_15 - .L_14)
.L_14:
        /*0004*/ 	.word	0x00000082


	//----- nvinfo : EIATTR_SW2861232_WAR
	.align		4
.L_15:
        /*0008*/ 	.byte	0x01, 0x35
	.zero		2


	//----- nvinfo : EIATTR_PARAM_CBANK
	.align		4
        /*000c*/ 	.byte	0x04, 0x0a
        /*000e*/ 	.short	(.L_17 - .L_16)
	.align		4
.L_16:
        /*0010*/ 	.word	index@(.nv.constant0._22header_files_mat_lib_c_multiply_sparse_matrix_vector_gpu_59_gpu)
        /*0014*/ 	.short	0x0160
        /*0016*/ 	.short	0x0028


	//----- nvinfo : EIATTR_CBANK_PARAM_SIZE
	.align		4
.L_17:
        /*0018*/ 	.byte	0x03, 0x19
        /*001a*/ 	.short	0x0028


	//----- nvinfo : EIATTR_KPARAM_INFO
	.align		4
        /*001c*/ 	.byte	0x04, 0x17
        /*001e*/ 	.short	(.L_19 - .L_18)
.L_18:
        /*0020*/ 	.word	0x00000000
        /*0024*/ 	.short	0x0005
        /*0026*/ 	.short	0x0020
        /*0028*/ 	.byte	0x00, 0xf0, 0x21, 0x00


	//----- nvinfo : EIATTR_KPARAM_INFO
	.align		4
.L_19:
        /*002c*/ 	.byte	0x04, 0x17
        /*002e*/ 	.short	(.L_21 - .L_20)
.L_20:
        /*0030*/ 	.word	0x00000000
        /*0034*/ 	.short	0x0004
        /*0036*/ 	.short	0x0018
        /*0038*/ 	.byte	0x00, 0xf0, 0x21, 0x00


	//----- nvinfo : EIATTR_KPARAM_INFO
	.align		4
.L_21:
        /*003c*/ 	.byte	0x04, 0x17
        /*003e*/ 	.short	(.L_23 - .L_22)
.L_22:
        /*0040*/ 	.word	0x00000000
        /*0044*/ 	.short	0x0003
        /*0046*/ 	.short	0x0010
        /*0048*/ 	.byte	0x00, 0xf0, 0x21, 0x00


	//----- nvinfo : EIATTR_KPARAM_INFO
	.align		4
.L_23:
        /*004c*/ 	.byte	0x04, 0x17
        /*004e*/ 	.short	(.L_25 - .L_24)
.L_24:
        /*0050*/ 	.word	0x00000000
        /*0054*/ 	.short	0x0002
        /*0056*/ 	.short	0x0008
        /*0058*/ 	.byte	0x00, 0xf0, 0x21, 0x00


	//----- nvinfo : EIATTR_KPARAM_INFO
	.align		4
.L_25:
        /*005c*/ 	.byte	0x04, 0x17
        /*005e*/ 	.short	(.L_27 - .L_26)
.L_26:
        /*0060*/ 	.word	0x00000000
        /*0064*/ 	.short	0x0001
        /*0066*/ 	.short	0x0004
        /*0068*/ 	.byte	0x00, 0xf0, 0x11, 0x00


	//----- nvinfo : EIATTR_KPARAM_INFO
	.align		4
.L_27:
        /*006c*/ 	.byte	0x04, 0x17
        /*006e*/ 	.short	(.L_29 - .L_28)
.L_28:
        /*0070*/ 	.word	0x00000000
        /*0074*/ 	.short	0x0000
        /*0076*/ 	.short	0x0000
        /*0078*/ 	.byte	0x00, 0xf0, 0x11, 0x00


	//----- nvinfo : EIATTR_MAXREG_COUNT
	.align		4
.L_29:
        /*007c*/ 	.byte	0x03, 0x1b
        /*007e*/ 	.short	0x00ff


	//----- nvinfo : EIATTR_NUM_BARRIERS
	.align		4
        /*0080*/ 	.byte	0x02, 0x4c
        /*0082*/ 	.byte	0x01
	.zero		1


	//----- nvinfo : EIATTR_MERCURY_ISA_VERSION
	.align		4
        /*0084*/ 	.byte	0x03, 0x5f
        /*0086*/ 	.short	0x0000


	//----- nvinfo : EIATTR_EXIT_INSTR_OFFSETS
	.align		4
        /*0088*/ 	.byte	0x04, 0x1c
        /*008a*/ 	.short	(.L_31 - .L_30)


	//   ....[0]....
.L_30:
        /*008c*/ 	.word	0x00000a60


	//----- nvinfo : EIATTR_MAX_THREADS
	.align		4
.L_31:
        /*0090*/ 	.byte	0x04, 0x05
        /*0092*/ 	.short	(.L_33 - .L_32)
.L_32:
        /*0094*/ 	.word	0x00000080
        /*0098*/ 	.word	0x00000001
        /*009c*/ 	.word	0x00000001


	//----- nvinfo : EIATTR_CRS_STACK_SIZE
	.align		4
.L_33:
        /*00a0*/ 	.byte	0x04, 0x1e
        /*00a2*/ 	.short	(.L_35 - .L_34)
.L_34:
        /*00a4*/ 	.word	0x00000000
.L_35:


//--------------------- .nv.info._22header_files_mat_lib_c_multiply_sparse_matrix_vector_vectorised_gpu_34_gpu --------------------------
	.section	.nv.info._22header_files_mat_lib_c_multiply_sparse_matrix_vector_vectorised_gpu_34_gpu,"",@"SHT_CUDA_INFO"
	.sectionflags	@""
	.align	4


	//----- nvinfo : EIATTR_CUDA_API_VERSION
	.align		4
        /*0000*/ 	.byte	0x04, 0x37
        /*0002*/ 	.short	(.L_37 - .L_36)
.L_36:
        /*0004*/ 	.word	0x00000082


	//----- nvinfo : EIATTR_SW2861232_WAR
	.align		4
.L_37:
        /*0008*/ 	.byte	0x01, 0x35
	.zero		2


	//----- nvinfo : EIATTR_PARAM_CBANK
	.align		4
        /*000c*/ 	.byte	0x04, 0x0a
        /*000e*/ 	.short	(.L_39 - .L_38)
	.align		4
.L_38:
        /*0010*/ 	.word	index@(.nv.constant0._22header_files_mat_lib_c_multiply_sparse_matrix_vector_vectorised_gpu_34_gpu)
        /*0014*/ 	.short	0x0160
        /*0016*/ 	.short	0x002c


	//----- nvinfo : EIATTR_CBANK_PARAM_SIZE
	.align		4
.L_39:
        /*0018*/ 	.byte	0x03, 0x19
        /*001a*/ 	.short	0x002c


	//----- nvinfo : EIATTR_KPARAM_INFO
	.align		4
        /*001c*/ 	.byte	0x04, 0x17
        /*001e*/ 	.short	(.L_41 - .L_40)
.L_40:
        /*0020*/ 	.word	0x00000000
        /*0024*/ 	.short	0x0006
        /*0026*/ 	.short	0x0028
        /*0028*/ 	.byte	0x00, 0xf0, 0x11, 0x00


	//----- nvinfo : EIATTR_KPARAM_INFO
	.align		4
.L_41:
        /*002c*/ 	.byte	0x04, 0x17
        /*002e*/ 	.short	(.L_43 - .L_42)
.L_42:
        /*0030*/ 	.word	0x00000000
        /*0034*/ 	.short	0x0005
        /*0036*/ 	.short	0x0020
        /*0038*/ 	.byte	0x00, 0xf0, 0x21, 0x00


	//----- nvinfo : EIATTR_KPARAM_INFO
	.align		4
.L_43:
        /*003c*/ 	.byte	0x04, 0x17
        /*003e*/ 	.short	(.L_45 - .L_44)
.L_44:
        /*0040*/ 	.word	0x00000000
        /*0044*/ 	.short	0x0004
        /*0046*/ 	.short	0x0018
        /*0048*/ 	.byte	0x00, 0xf0, 0x21, 0x00


	//----- nvinfo : EIATTR_KPARAM_INFO
	.align		4
.L_45:
        /*004c*/ 	.byte	0x04, 0x17
        /*004e*/ 	.short	(.L_47 - .L_46)
.L_46:
        /*0050*/ 	.word	0x00000000
        /*0054*/ 	.short	0x0003
        /*0056*/ 	.short	0x0010
        /*0058*/ 	.byte	0x00, 0xf0, 0x21, 0x00


	//----- nvinfo : EIATTR_KPARAM_INFO
	.align		4
.L_47:
        /*005c*/ 	.byte	0x04, 0x17
        /*005e*/ 	.short	(.L_49 - .L_48)
.L_48:
        /*0060*/ 	.word	0x00000000
        /*0064*/ 	.short	0x0002
        /*0066*/ 	.short	0x0008
        /*0068*/ 	.byte	0x00, 0xf0, 0x21, 0x00


	//----- nvinfo : EIATTR_KPARAM_INFO
	.align		4
.L_49:
        /*006c*/ 	.byte	0x04, 0x17
        /*006e*/ 	.short	(.L_51 - .L_50)
.L_50:
        /*0070*/ 	.word	0x00000000
        /*0074*/ 	.short	0x0001
        /*0076*/ 	.short	0x0004
        /*0078*/ 	.byte	0x00, 0xf0, 0x11, 0x00


	//----- nvinfo : EIATTR_KPARAM_INFO
	.align		4
.L_51:
        /*007c*/ 	.byte	0x04, 0x17
        /*007e*/ 	.short	(.L_53 - .L_52)
.L_52:
        /*0080*/ 	.word	0x00000000
        /*0084*/ 	.short	0x0000
        /*0086*/ 	.short	0x0000
        /*0088*/ 	.byte	0x00, 0xf0, 0x11, 0x00


	//----- nvinfo : EIATTR_MAXREG_COUNT
	.align		4
.L_53:
        /*008c*/ 	.byte	0x03, 0x1b
        /*008e*/ 	.short	0x00ff


	//----- nvinfo : EIATTR_MERCURY_ISA_VERSION
	.align		4
        /*0090*/ 	.byte	0x03, 0x5f
        /*0092*/ 	.short	0x0000


	//----- nvinfo : EIATTR_EXIT_INSTR_OFFSETS
	.align		4
        /*0094*/ 	.byte	0x04, 0x1c
        /*0096*/ 	.short	(.L_55 - .L_54)


	//   ....[0]....
.L_54:
        /*0098*/ 	.word	0x00000f80


	//   ....[1]....
        /*009c*/ 	.word	0x00001030


	//----- nvinfo : EIATTR_MAX_THREADS
	.align		4
.L_55:
        /*00a0*/ 	.byte	0x04, 0x05
        /*00a2*/ 	.short	(.L_57 - .L_56)
.L_56:
        /*00a4*/ 	.word	0x00000080
        /*00a8*/ 	.word	0x00000001
        /*00ac*/ 	.word	0x00000001


	//----- nvinfo : EIATTR_CRS_STACK_SIZE
	.align		4
.L_57:
        /*00b0*/ 	.byte	0x04, 0x1e
        /*00b2*/ 	.short	(.L_59 - .L_58)
.L_58:
        /*00b4*/ 	.word	0x00000000
.L_59:


//--------------------- .nv.callgraph             --------------------------
	.section	.nv.callgraph,"",@"SHT_CUDA_CALLGRAPH"
	.align	4
	.sectionentsize	8
	.align		4
        /*0000*/ 	.word	0x00000000
	.align		4
        /*0004*/ 	.word	0xffffffff
	.align		4
        /*0008*/ 	.word	0x00000000
	.align		4
        /*000c*/ 	.word	0xfffffffe
	.align		4
        /*0010*/ 	.word	0x00000000
	.align		4
        /*0014*/ 	.word	0xfffffffd
	.align		4
        /*0018*/ 	.word	0x00000000
	.align		4
        /*001c*/ 	.word	0xfffffffc


//--------------------- .nv.constant0._22header_files_mat_lib_c_multiply_sparse_matrix_vector_gpu_59_gpu --------------------------
	.section	.nv.constant0._22header_files_mat_lib_c_multiply_sparse_matrix_vector_gpu_59_gpu,"a",@"SHT_CUDA_CONSTANT_B0"
	.sectionflags	@""
	.align	4
.nv.constant0._22header_files_mat_lib_c_multiply_sparse_matrix_vector_gpu_59_gpu:
	.zero		352
	.type		_param,@"STT_CUDA_OBJECT"
	.size		_param,(.L_0 - _param)
	.other		_param,@"STO_CUDA_CONSTANT STV_INTERNAL"
_param:
	.zero		40
.L_0:


//--------------------- .nv.constant0._22header_files_mat_lib_c_multiply_sparse_matrix_vector_vectorised_gpu_34_gpu --------------------------
	.section	.nv.constant0._22header_files_mat_lib_c_multiply_sparse_matrix_vector_vectorised_gpu_34_gpu,"a",@"SHT_CUDA_CONSTANT_B0"
	.sectionflags	@""
	.align	4
.nv.constant0._22header_files_mat_lib_c_multiply_sparse_matrix_vector_vectorised_gpu_34_gpu:
	.zero		352
	.type		_param__0,@"STT_CUDA_OBJECT"
	.size		_param__0,(.L_1 - _param__0)
	.other		_param__0,@"STO_CUDA_CONSTANT STV_INTERNAL"
	.map_symbolname _param__0 _param
_param__0:
	.zero		44
.L_1:


//--------------------- .text._22header_files_mat_lib_c_multiply_sparse_matrix_vector_gpu_59_gpu --------------------------
	.section	.text._22header_files_mat_lib_c_multiply_sparse_matrix_vector_gpu_59_gpu,"ax",@progbits
	.sectioninfo	@"SHI_REGISTERS=44"
	.align	128
        .global         _22header_files_mat_lib_c_multiply_sparse_matrix_vector_gpu_59_gpu
        .type           _22header_files_mat_lib_c_multiply_sparse_matrix_vector_gpu_59_gpu,@function
        .size           _22header_files_mat_lib_c_multiply_sparse_matrix_vector_gpu_59_gpu,(.L_x_22 - _22header_files_mat_lib_c_multiply_sparse_matrix_vector_gpu_59_gpu)
        .other          _22header_files_mat_lib_c_multiply_sparse_matrix_vector_gpu_59_gpu,@"STO_CUDA_ENTRY STV_DEFAULT"
_22header_files_mat_lib_c_multiply_sparse_matrix_vector_gpu_59_gpu:
.text._22header_files_mat_lib_c_multiply_sparse_matrix_vector_gpu_59_gpu:
[----:B------:R-:W-:Y:S02]  /*0000*/  MOV R1, c[0x0][0x28] ;  /* 0x00000a0000017a02 */ /* 0x000fe40000000f00 */
[----:B------:R-:W-:Y:S01]  /*0010*/  IMAD.MOV.U32 R0, RZ, RZ, c[0x0][0x0] ;  /* 0x00000000ff007624 */ /* 0x000fe200078e00ff */
[----:B------:R-:W0:Y:S01]  /*0020*/  S2UR UR6, SR_CTAID.X ;  /* 0x00000000000679c3 */ /* 0x000e220000002500 */
[----:B------:R-:W-:Y:S01]  /*0030*/  IMAD.MOV.U32 R4, RZ, RZ, c[0x0][0x160] ;  /* 0x00005800ff047624 */ /* 0x000fe200078e00ff */
[----:B------:R-:W-:Y:S02]  /*0040*/  ULDC UR5, c[0x0][0x164] ;  /* 0x0000590000057ab9 */ /* 0x000fe40000000800 */
[----:B------:R-:W-:-:S04]  /*0050*/  IADD3 R0, R0, -0x1, RZ ;  /* 0xffffffff00007810 */ /* 0x000fc80007ffe0ff */
[----:B------:R-:W-:-:S04]  /*0060*/  SHF.R.S32.HI R3, RZ, 0x1, R0 ;  /* 0x00000001ff037819 */ /* 0x000fc80000011400 */
[----:B------:R-:W-:Y:S02]  /*0070*/  LOP3.LUT R3, R3, R0, RZ, 0xfc, !PT ;  /* 0x0000000003037212 */ /* 0x000fe400078efcff */
[----:B------:R-:W1:Y:S02]  /*0080*/  S2R R0, SR_TID.X ;  /* 0x0000000000007919 */ /* 0x000e640000002100 */
[----:B------:R-:W-:-:S04]  /*0090*/  SHF.R.S32.HI R2, RZ, 0x2, R3 ;  /* 0x00000002ff027819 */ /* 0x000fc80000011403 */
[----:B------:R-:W-:-:S04]  /*00a0*/  LOP3.LUT R2, R2, R3, RZ, 0xfc, !PT ;  /* 0x0000000302027212 */ /* 0x000fc800078efcff */
[----:B------:R-:W-:Y:S01]  /*00b0*/  SHF.R.S32.HI R3, RZ, 0x4, R2 ;  /* 0x00000004ff037819 */ /* 0x000fe20000011402 */
[----:B0-----:R-:W-:Y:S01]  /*00c0*/  UIADD3 UR4, UR6, -UR5, URZ ;  /* 0x8000000506047290 */ /* 0x001fe2000fffe03f */
[----:B------:R-:W-:Y:S02]  /*00d0*/  IMAD.U32 R8, RZ, RZ, UR6 ;  /* 0x00000006ff087e24 */ /* 0x000fe4000f8e00ff */
[----:B------:R-:W-:Y:S01]  /*00e0*/  LOP3.LUT R3, R3, R2, RZ, 0xfc, !PT ;  /* 0x0000000203037212 */ /* 0x000fe200078efcff */
[----:B------:R-:W-:Y:S02]  /*00f0*/  ULDC.64 UR6, c[0x0][0x118] ;  /* 0x0000460000067ab9 */ /* 0x000fe40000000a00 */
[----:B------:R-:W-:Y:S01]  /*0100*/  IMAD.U32 R36, RZ, RZ, UR4 ;  /* 0x00000004ff247e24 */ /* 0x000fe2000f8e00ff */
[----:B------:R-:W-:-:S04]  /*0110*/  SHF.R.S32.HI R2, RZ, 0x8, R3 ;  /* 0x00000008ff027819 */ /* 0x000fc80000011403 */
[----:B------:R-:W-:Y:S02]  /*0120*/  LOP3.LUT R38, R2, R3, RZ, 0xfc, !PT ;  /* 0x0000000302267212 */ /* 0x000fe400078efcff */
[----:B------:R-:W-:Y:S01]  /*0130*/  IADD3 R2, R4, -0x1, RZ ;  /* 0xffffffff04027810 */ /* 0x000fe20007ffe0ff */
[C---:B-1----:R-:W-:Y:S01]  /*0140*/  IMAD.SHL.U32 R4, R0.reuse, 0x8, RZ ;  /* 0x0000000800047824 */ /* 0x042fe200078e00ff */
[----:B------:R-:W-:Y:S02]  /*0150*/  IADD3 R3, R0, -c[0x0][0x160], RZ ;  /* 0x8000580000037a10 */ /* 0x000fe40007ffe0ff */
[----:B------:R-:W-:Y:S02]  /*0160*/  LEA.HI R37, R2, 0x1, RZ, 0x19 ;  /* 0x0000000102257811 */ /* 0x000fe400078fc8ff */
[C---:B------:R-:W-:Y:S02]  /*0170*/  IADD3 R5, R0.reuse, 0x80, RZ ;  /* 0x0000008000057810 */ /* 0x040fe40007ffe0ff */
[----:B------:R-:W-:-:S02]  /*0180*/  IADD3 R6, R0, 0x100, RZ ;  /* 0x0000010000067810 */ /* 0x000fc40007ffe0ff */
[----:B------:R-:W-:Y:S02]  /*0190*/  IADD3 R7, R0, 0x180, RZ ;  /* 0x0000018000077810 */ /* 0x000fe40007ffe0ff */
[C---:B------:R-:W-:Y:S02]  /*01a0*/  IADD3 R9, R3.reuse, 0x80, RZ ;  /* 0x0000008003097810 */ /* 0x040fe40007ffe0ff */
[C---:B------:R-:W-:Y:S02]  /*01b0*/  IADD3 R10, R3.reuse, 0x100, RZ ;  /* 0x00000100030a7810 */ /* 0x040fe40007ffe0ff */
[----:B------:R-:W-:Y:S02]  /*01c0*/  IADD3 R11, R3, 0x180, RZ ;  /* 0x00000180030b7810 */ /* 0x000fe40007ffe0ff */
[----:B------:R-:W-:Y:S02]  /*01d0*/  LOP3.LUT R37, R37, 0x3, RZ, 0xc0, !PT ;  /* 0x0000000325257812 */ /* 0x000fe400078ec0ff */
[----:B------:R-:W-:-:S02]  /*01e0*/  IADD3 R38, R38, 0x1, RZ ;  /* 0x0000000126267810 */ /* 0x000fc40007ffe0ff */
.L_x_8:
[----:B------:R-:W-:Y:S01]  /*01f0*/  ISETP.GT.AND P1, PT, R36, -0x1, PT ;  /* 0xffffffff2400780c */ /* 0x000fe20003f24270 */
[----:B------:R-:W-:-:S02]  /*0200*/  ULDC UR4, c[0x0][0xc] ;  /* 0x0000030000047ab9 */ /* 0x000fc40000000800 */
[----:B------:R-:W-:-:S06]  /*0210*/  UIADD3 UR5, UR5, -UR4, URZ ;  /* 0x8000000405057290 */ /* 0x000fcc000fffe03f */
[----:B------:R-:W-:-:S04]  /*0220*/  ISETP.LT.AND P0, PT, RZ, UR5, PT ;  /* 0x00000005ff007c0c */ /* 0x000fc8000bf01270 */
[----:B012---:R-:W-:Y:S06]  /*0230*/  @P1 BRA `(.L_x_0) ;  /* 0x000007f000001947 */ /* 0x007fec0003800000 */
[----:B------:R-:W-:Y:S01]  /*0240*/  MOV R26, c[0x0][0x160] ;  /* 0x00005800001a7a02 */ /* 0x000fe20000000f00 */
[----:B------:R-:W-:-:S03]  /*0250*/  CS2R R12, SRZ ;  /* 0x00000000000c7805 */ /* 0x000fc6000001ff00 */
[----:B------:R-:W-:-:S13]  /*0260*/  ISETP.GE.AND P1, PT, R26, 0x1, PT ;  /* 0x000000011a00780c */ /* 0x000fda0003f26270 */
[----:B------:R-:W-:Y:S05]  /*0270*/  @!P1 BRA `(.L_x_1) ;  /* 0x0000077000009947 */ /* 0x000fea0003800000 */
[----:B------:R-:W-:Y:S01]  /*0280*/  BAR.SYNC.DEFER_BLOCKING 0x0 ;  /* 0x0000000000007b1d */ /* 0x000fe20000010000 */
[----:B------:R-:W-:-:S10]  /*0290*/  HFMA2.MMA R27, -RZ, RZ, 0, 4.76837158203125e-07 ;  /* 0x00000008ff1b7435 */ /* 0x000fd400000001ff */
[----:B------:R-:W-:-:S04]  /*02a0*/  IMAD.WIDE R12, R8, R27, c[0x0][0x178] ;  /* 0x00005e00080c7625 */ /* 0x000fc800078e021b */
[----:B------:R-:W-:Y:S02]  /*02b0*/  IMAD.WIDE R14, R8, R27, c[0x0][0x180] ;  /* 0x00006000080e7625 */ /* 0x000fe400078e021b */
[----:B------:R-:W5:Y:S04]  /*02c0*/  LDG.E.64.CONSTANT R12, [R12.64] ;  /* 0x000000060c0c7981 */ /* 0x000f68000c1e9b00 */
[----:B------:R-:W5:Y:S01]  /*02d0*/  LDG.E.64 R14, [R14.64] ;  /* 0x000000060e0e7981 */ /* 0x000f62000c1e1b00 */
[----:B------:R-:W-:Y:S01]  /*02e0*/  ISETP.NE.AND P1, PT, R37, RZ, PT ;  /* 0x000000ff2500720c */ /* 0x000fe20003f25270 */
[----:B------:R-:W-:Y:S01]  /*02f0*/  CS2R R16, SRZ ;  /* 0x0000000000107805 */ /* 0x000fe2000001ff00 */
[----:B------:R-:W-:Y:S02]  /*0300*/  MOV R28, R0 ;  /* 0x00000000001c7202 */ /* 0x000fe40000000f00 */
[----:B------:R-:W-:-:S02]  /*0310*/  MOV R39, R3 ;  /* 0x0000000300277202 */ /* 0x000fc40000000f00 */
[----:B------:R-:W-:-:S07]  /*0320*/  MOV R41, c[0x0][0x160] ;  /* 0x0000580000297a02 */ /* 0x000fce0000000f00 */
[----:B------:R-:W-:Y:S05]  /*0330*/  @!P1 BRA `(.L_x_2) ;  /* 0x0000027000009947 */ /* 0x000fea0003800000 */
[----:B------:R-:W-:Y:S01]  /*0340*/  ISETP.GT.AND P1, PT, R3, -0x1, PT ;  /* 0xffffffff0300780c */ /* 0x000fe20003f24270 */
[----:B-----5:R-:W-:-:S12]  /*0350*/  IMAD.WIDE R18, R0, 0x4, R12 ;  /* 0x0000000400127825 */ /* 0x020fd800078e020c */
[----:B------:R-:W2:Y:S01]  /*0360*/  @!P1 LDG.E R24, [R18.64] ;  /* 0x0000000612189981 */ /* 0x000ea2000c1e1900 */
[----:B------:R-:W-:-:S05]  /*0370*/  IMAD.WIDE R20, R0, 0x8, R14 ;  /* 0x0000000800147825 */ /* 0x000fca00078e020e */
[----:B------:R-:W3:Y:S01]  /*0380*/  @!P1 LDG.E.64 R22, [R20.64] ;  /* 0x0000000614169981 */ /* 0x000ee2000c1e1b00 */
[----:B------:R-:W-:Y:S01]  /*0390*/  ISETP.NE.AND P2, PT, R37, 0x1, PT ;  /* 0x000000012500780c */ /* 0x000fe20003f45270 */
[----:B--2---:R-:W-:-:S06]  /*03a0*/  @!P1 IMAD.WIDE R24, R24, R27, c[0x0][0x170] ;  /* 0x00005c0018189625 */ /* 0x004fcc00078e021b */
[----:B------:R-:W3:Y:S01]  /*03b0*/  @!P1 LDG.E.64 R24, [R24.64] ;  /* 0x0000000618189981 */ /* 0x000ee2000c1e1b00 */
[----:B------:R-:W-:Y:S01]  /*03c0*/  CS2R R16, SRZ ;  /* 0x0000000000107805 */ /* 0x000fe2000001ff00 */
[----:B------:R-:W-:Y:S02]  /*03d0*/  IADD3 R41, R26, -0x80, RZ ;  /* 0xffffff801a297810 */ /* 0x000fe40007ffe0ff */
[----:B------:R-:W-:Y:S02]  /*03e0*/  MOV R28, R5 ;  /* 0x00000005001c7202 */ /* 0x000fe40000000f00 */
[----:B------:R-:W-:Y:S01]  /*03f0*/  MOV R39, R9 ;  /* 0x0000000900277202 */ /* 0x000fe20000000f00 */
[----:B---3--:R0:W1:Y:S01]  /*0400*/  @!P1 DFMA R16, R22, R24, RZ ;  /* 0x000000181610922b */ /* 0x00806200000000ff */
[----:B------:R-:W-:Y:S05]  /*0410*/  @!P2 BRA `(.L_x_2) ;  /* 0x000001900000a947 */ /* 0x000fea0003800000 */
[----:B------:R-:W-:-:S13]  /*0420*/  ISETP.GT.AND P1, PT, R9, -0x1, PT ;  /* 0xffffffff0900780c */ /* 0x000fda0003f24270 */
[----:B0-----:R-:W2:Y:S04]  /*0430*/  @!P1 LDG.E R24, [R18.64+0x200] ;  /* 0x0002000612189981 */ /* 0x001ea8000c1e1900 */
[----:B------:R-:W3:Y:S01]  /*0440*/  @!P1 LDG.E.64 R22, [R20.64+0x400] ;  /* 0x0004000614169981 */ /* 0x000ee2000c1e1b00 */
[----:B------:R-:W-:Y:S01]  /*0450*/  ISETP.NE.AND P2, PT, R37, 0x2, PT ;  /* 0x000000022500780c */ /* 0x000fe20003f45270 */
[----:B--2---:R-:W-:-:S06]  /*0460*/  @!P1 IMAD.WIDE R24, R24, R27, c[0x0][0x170] ;  /* 0x00005c0018189625 */ /* 0x004fcc00078e021b */
[----:B------:R-:W3:Y:S01]  /*0470*/  @!P1 LDG.E.64 R24, [R24.64] ;  /* 0x0000000618189981 */ /* 0x000ee2000c1e1b00 */
[----:B------:R-:W-:Y:S01]  /*0480*/  IADD3 R41, R26, -0x100, RZ ;  /* 0xffffff001a297810 */ /* 0x000fe20007ffe0ff */
[----:B------:R-:W-:Y:S02]  /*0490*/  IMAD.MOV.U32 R28, RZ, RZ, R6 ;  /* 0x000000ffff1c7224 */ /* 0x000fe400078e0006 */
[----:B------:R-:W-:Y:S01]  /*04a0*/  IMAD.MOV.U32 R39, RZ, RZ, R10 ;  /* 0x000000ffff277224 */ /* 0x000fe200078e000a */
[----:B-1-3--:R0:W1:Y:S01]  /*04b0*/  @!P1 DFMA R16, R22, R24, R16 ;  /* 0x000000181610922b */ /* 0x00a0620000000010 */
[----:B------:R-:W-:Y:S05]  /*04c0*/  @!P2 BRA `(.L_x_2) ;  /* 0x000000e00000a947 */ /* 0x000fea0003800000 */
[----:B------:R-:W-:Y:S01]  /*04d0*/  ISETP.GT.AND P1, PT, R10, -0x1, PT ;  /* 0xffffffff0a00780c */ /* 0x000fe20003f24270 */
[----:B------:R-:W-:Y:S01]  /*04e0*/  BSSY B0, `(.L_x_2) ;  /* 0x000000c000007945 */ /* 0x000fe20003800000 */
[----:B------:R-:W-:Y:S01]  /*04f0*/  IADD3 R41, R26, -0x180, RZ ;  /* 0xfffffe801a297810 */ /* 0x000fe20007ffe0ff */
[----:B------:R-:W-:Y:S02]  /*0500*/  IMAD.MOV.U32 R28, RZ, RZ, R7 ;  /* 0x000000ffff1c7224 */ /* 0x000fe400078e0007 */
[----:B------:R-:W-:-:S08]  /*0510*/  IMAD.MOV.U32 R39, RZ, RZ, R11 ;  /* 0x000000ffff277224 */ /* 0x000fd000078e000b */
[----:B------:R-:W-:Y:S05]  /*0520*/  @P1 BRA `(.L_x_3) ;  /* 0x0000007000001947 */ /* 0x000fea0003800000 */
[----:B0-----:R-:W2:Y:S04]  /*0530*/  LDG.E R22, [R18.64+0x400] ;  /* 0x0004000612167981 */ /* 0x001ea8000c1e1900 */
[----:B------:R-:W3:Y:S01]  /*0540*/  LDG.E.64 R20, [R20.64+0x800] ;  /* 0x0008000614147981 */ /* 0x000ee2000c1e1b00 */
[----:B--2---:R-:W-:-:S06]  /*0550*/  IMAD.WIDE R22, R22, R27, c[0x0][0x170] ;  /* 0x00005c0016167625 */ /* 0x004fcc00078e021b */
[----:B------:R-:W3:Y:S01]  /*0560*/  LDG.E.64 R22, [R22.64] ;  /* 0x0000000616167981 */ /* 0x000ee2000c1e1b00 */
[----:B------:R-:W-:Y:S02]  /*0570*/  MOV R28, R7 ;  /* 0x00000007001c7202 */ /* 0x000fe40000000f00 */
[----:B------:R-:W-:Y:S01]  /*0580*/  MOV R39, R11 ;  /* 0x0000000b00277202 */ /* 0x000fe20000000f00 */
[----:B-1-3--:R0:W1:-:S06]  /*0590*/  DFMA R16, R20, R22, R16 ;  /* 0x000000161410722b */ /* 0x00a04c0000000010 */
.L_x_3:
[----:B------:R-:W-:Y:S05]  /*05a0*/  BSYNC B0 ;  /* 0x0000000000007941 */ /* 0x000fea0003800000 */
.L_x_2:
[----:B------:R-:W-:Y:S02]  /*05b0*/  ISETP.GE.U32.AND P3, PT, R2, 0x180, PT ;  /* 0x000001800200780c */ /* 0x000fe40003f66070 */
[----:B------:R-:W-:Y:S02]  /*05c0*/  ISETP.GE.AND P1, PT, R38, 0x2, PT ;  /* 0x000000022600780c */ /* 0x000fe40003f26270 */
[----:B------:R-:W-:-:S09]  /*05d0*/  ISETP.NE.AND P2, PT, R0, RZ, PT ;  /* 0x000000ff0000720c */ /* 0x000fd20003f45270 */
[----:B------:R-:W-:Y:S05]  /*05e0*/  @!P3 BRA `(.L_x_4) ;  /* 0x000002800000b947 */ /* 0x000fea0003800000 */
[----:B------:R-:W-:Y:S02]  /*05f0*/  IADD3 R40, R28, 0x180, RZ ;  /* 0x000001801c287810 */ /* 0x000fe40007ffe0ff */
.L_x_5:
[C---:B------:R-:W-:Y:S02]  /*0600*/  ISETP.GT.AND P4, PT, R39.reuse, -0x1, PT ;  /* 0xffffffff2700780c */ /* 0x040fe40003f84270 */
[C---:B------:R-:W-:Y:S02]  /*0610*/  IADD3 R18, R39.reuse, 0x80, RZ ;  /* 0x0000008027127810 */ /* 0x040fe40007ffe0ff */
[----:B------:R-:W-:Y:S02]  /*0620*/  IADD3 R35, R40, -0x180, RZ ;  /* 0xfffffe8028237810 */ /* 0x000fe40007ffe0ff */
[----:B------:R-:W-:Y:S02]  /*0630*/  ISETP.GT.AND P5, PT, R18, -0x1, PT ;  /* 0xffffffff1200780c */ /* 0x000fe40003fa4270 */
[----:B------:R-:W-:Y:S01]  /*0640*/  IADD3 R18, R39, 0x100, RZ ;  /* 0x0000010027127810 */ /* 0x000fe20007ffe0ff */
[----:B-----5:R-:W-:-:S03]  /*0650*/  IMAD.WIDE R26, R35, 0x4, R12 ;  /* 0x00000004231a7825 */ /* 0x020fc600078e020c */
[----:B------:R-:W-:Y:S02]  /*0660*/  ISETP.GT.AND P6, PT, R18, -0x1, PT ;  /* 0xffffffff1200780c */ /* 0x000fe40003fc4270 */
[----:B0-----:R0:W2:Y:S01]  /*0670*/  @!P4 LDG.E R20, [R26.64] ;  /* 0x000000061a14c981 */ /* 0x0010a2000c1e1900 */
[----:B------:R-:W-:-:S04]  /*0680*/  IADD3 R18, R39, 0x180, RZ ;  /* 0x0000018027127810 */ /* 0x000fc80007ffe0ff */
[----:B------:R-:W-:Y:S01]  /*0690*/  ISETP.GT.AND P3, PT, R18, -0x1, PT ;  /* 0xffffffff1200780c */ /* 0x000fe20003f64270 */
[----:B------:R0:W3:Y:S05]  /*06a0*/  @!P5 LDG.E R24, [R26.64+0x200] ;  /* 0x000200061a18d981 */ /* 0x0000ea000c1e1900 */
[----:B------:R0:W4:Y:S07]  /*06b0*/  @!P6 LDG.E R28, [R26.64+0x400] ;  /* 0x000400061a1ce981 */ /* 0x00012e000c1e1900 */
[----:B------:R0:W4:Y:S01]  /*06c0*/  @!P3 LDG.E R30, [R26.64+0x600] ;  /* 0x000600061a1eb981 */ /* 0x000122000c1e1900 */
[----:B------:R-:W-:-:S02]  /*06d0*/  @!P4 IMAD.MOV.U32 R21, RZ, RZ, 0x8 ;  /* 0x00000008ff15c424 */ /* 0x000fc400078e00ff */
[----:B------:R-:W-:-:S04]  /*06e0*/  IMAD.WIDE R34, R35, 0x8, R14 ;  /* 0x0000000823227825 */ /* 0x000fc800078e020e */
[----:B------:R-:W-:Y:S01]  /*06f0*/  @!P5 IMAD.MOV.U32 R25, RZ, RZ, 0x8 ;  /* 0x00000008ff19d424 */ /* 0x000fe200078e00ff */
[----:B------:R-:W4:Y:S01]  /*0700*/  @!P4 LDG.E.64 R18, [R34.64] ;  /* 0x000000062212c981 */ /* 0x000f22000c1e1b00 */
[----:B------:R-:W-:-:S03]  /*0710*/  @!P6 IMAD.MOV.U32 R29, RZ, RZ, 0x8 ;  /* 0x00000008ff1de424 */ /* 0x000fc600078e00ff */
[----:B------:R-:W4:Y:S01]  /*0720*/  @!P5 LDG.E.64 R22, [R34.64+0x400] ;  /* 0x000400062216d981 */ /* 0x000f22000c1e1b00 */
[----:B------:R-:W-:-:S03]  /*0730*/  @!P3 IMAD.MOV.U32 R31, RZ, RZ, 0x8 ;  /* 0x00000008ff1fb424 */ /* 0x000fc600078e00ff */
[----:B0-----:R-:W4:Y:S04]  /*0740*/  @!P6 LDG.E.64 R26, [R34.64+0x800] ;  /* 0x00080006221ae981 */ /* 0x001f28000c1e1b00 */
[----:B------:R-:W4:Y:S01]  /*0750*/  @!P3 LDG.E.64 R32, [R34.64+0xc00] ;  /* 0x000c00062220b981 */ /* 0x000f22000c1e1b00 */
[----:B--2---:R-:W-:-:S06]  /*0760*/  @!P4 IMAD.WIDE R20, R20, R21, c[0x0][0x170] ;  /* 0x00005c001414c625 */ /* 0x004fcc00078e0215 */
[----:B------:R-:W2:Y:S01]  /*0770*/  @!P4 LDG.E.64 R20, [R20.64] ;  /* 0x000000061414c981 */ /* 0x000ea2000c1e1b00 */
[----:B---3--:R-:W-:-:S04]  /*0780*/  @!P5 IMAD.WIDE R24, R24, R25, c[0x0][0x170] ;  /* 0x00005c001818d625 */ /* 0x008fc800078e0219 */
[----:B----4-:R-:W-:Y:S02]  /*0790*/  @!P6 IMAD.WIDE R28, R28, R29, c[0x0][0x170] ;  /* 0x00005c001c1ce625 */ /* 0x010fe400078e021d */
[----:B------:R-:W3:Y:S04]  /*07a0*/  @!P5 LDG.E.64 R24, [R24.64] ;  /* 0x000000061818d981 */ /* 0x000ee8000c1e1b00 */
[----:B------:R-:W4:Y:S01]  /*07b0*/  @!P6 LDG.E.64 R28, [R28.64] ;  /* 0x000000061c1ce981 */ /* 0x000f22000c1e1b00 */
[----:B------:R-:W-:-:S06]  /*07c0*/  @!P3 IMAD.WIDE R30, R30, R31, c[0x0][0x170] ;  /* 0x00005c001e1eb625 */ /* 0x000fcc00078e021f */
[----:B------:R-:W4:Y:S01]  /*07d0*/  @!P3 LDG.E.64 R30, [R30.64] ;  /* 0x000000061e1eb981 */ /* 0x000f22000c1e1b00 */
[----:B------:R-:W-:Y:S02]  /*07e0*/  IADD3 R41, R41, -0x200, RZ ;  /* 0xfffffe0029297810 */ /* 0x000fe40007ffe0ff */
[----:B------:R-:W-:Y:S02]  /*07f0*/  IADD3 R40, R40, 0x200, RZ ;  /* 0x0000020028287810 */ /* 0x000fe40007ffe0ff */
[----:B------:R-:W-:Y:S01]  /*0800*/  IADD3 R39, R39, 0x200, RZ ;  /* 0x0000020027277810 */ /* 0x000fe20007ffe0ff */
[----:B-12---:R-:W3:Y:S01]  /*0810*/  @!P4 DFMA R16, R18, R20, R16 ;  /* 0x000000141210c22b */ /* 0x006ee20000000010 */
[----:B------:R-:W-:-:S05]  /*0820*/  ISETP.GT.AND P4, PT, R41, RZ, PT ;  /* 0x000000ff2900720c */ /* 0x000fca0003f84270 */
[----:B---3--:R-:W4:-:S06]  /*0830*/  @!P5 DFMA R16, R22, R24, R16 ;  /* 0x000000181610d22b */ /* 0x008f0c0000000010 */
[----:B----4-:R-:W0:-:S06]  /*0840*/  @!P6 DFMA R16, R26, R28, R16 ;  /* 0x0000001c1a10e22b */ /* 0x010e0c0000000010 */
[----:B0-----:R0:W1:Y:S01]  /*0850*/  @!P3 DFMA R16, R32, R30, R16 ;  /* 0x0000001e2010b22b */ /* 0x0010620000000010 */
[----:B------:R-:W-:Y:S05]  /*0860*/  @P4 BRA `(.L_x_5) ;  /* 0xfffffd9000004947 */ /* 0x000fea000383ffff */
.L_x_4:
[----:B------:R-:W-:-:S01]  /*0870*/  NOP ;  /* 0x0000000000007918 */ /* 0x000fc20000000000 */
[----:B-1----:R1:W-:Y:S01]  /*0880*/  STS.64 [R0.X8+`(S26_2)], R16 ;  /* 0x0000001000007388 */ /* 0x0023e20000008a00 */
[----:B-----5:R-:W-:-:S03]  /*0890*/  CS2R R12, SRZ ;  /* 0x00000000000c7805 */ /* 0x020fc6000001ff00 */
[----:B------:R-:W-:Y:S06]  /*08a0*/  BAR.SYNC.DEFER_BLOCKING 0x0 ;  /* 0x0000000000007b1d */ /* 0x000fec0000010000 */
[----:B------:R-:W-:Y:S05]  /*08b0*/  @!P1 BRA `(.L_x_6) ;  /* 0x0000011000009947 */ /* 0x000fea0003800000 */
[----:B-1----:R-:W-:Y:S02]  /*08c0*/  MOV R16, c[0x0][0x0] ;  /* 0x0000000000107a02 */ /* 0x002fe40000000f00 */
[----:B------:R-:W-:-:S04]  /*08d0*/  MOV R19, R38 ;  /* 0x0000002600137202 */ /* 0x000fc80000000f00 */
.L_x_7:
[----:B-1----:R-:W-:Y:S01]  /*08e0*/  IADD3 R14, R19, 0x1, RZ ;  /* 0x00000001130e7810 */ /* 0x002fe20007ffe0ff */
[----:B------:R-:W-:Y:S03]  /*08f0*/  BAR.SYNC.DEFER_BLOCKING 0x0 ;  /* 0x0000000000007b1d */ /* 0x000fe60000010000 */
[----:B------:R-:W-:-:S04]  /*0900*/  SHF.R.S32.HI R19, RZ, 0x1, R14 ;  /* 0x00000001ff137819 */ /* 0x000fc8000001140e */
[C---:B------:R-:W-:Y:S01]  /*0910*/  ISETP.GE.AND P3, PT, R19.reuse, 0x2, PT ;  /* 0x000000021300780c */ /* 0x040fe20003f66270 */
[----:B------:R-:W-:-:S05]  /*0920*/  IMAD.IADD R15, R19, 0x1, R0 ;  /* 0x00000001130f7824 */ /* 0x000fca00078e0200 */
[----:B------:R-:W-:-:S13]  /*0930*/  ISETP.GE.AND P1, PT, R15, R16, PT ;  /* 0x000000100f00720c */ /* 0x000fda0003f26270 */
[----:B------:R-:W-:Y:S01]  /*0940*/  @!P1 IMAD.U32 R18, R19, 0x8, R4 ;  /* 0x0000000813129824 */ /* 0x000fe200078e0004 */
[----:B------:R-:W-:Y:S04]  /*0950*/  @!P1 LDS.64 R16, [R0.X8+`(S26_2)] ;  /* 0x0000000000109984 */ /* 0x000fe80000008a00 */
[----:B------:R-:W1:Y:S02]  /*0960*/  @!P1 LDS.64 R14, [R18+`(S26_2)] ;  /* 0x00000000120e9984 */ /* 0x000e640000000a00 */
[----:B-1----:R1:W2:Y:S02]  /*0970*/  @!P1 DADD R14, R14, R16 ;  /* 0x000000000e0e9229 */ /* 0x0022a40000000010 */
[--C-:B-1----:R-:W-:Y:S02]  /*0980*/  IMAD.MOV.U32 R16, RZ, RZ, R19.reuse ;  /* 0x000000ffff107224 */ /* 0x102fe400078e0013 */
[----:B------:R-:W-:-:S03]  /*0990*/  @!P1 IMAD.MOV.U32 R16, RZ, RZ, R19 ;  /* 0x000000ffff109224 */ /* 0x000fc600078e0013 */
[----:B--2---:R1:W-:Y:S04]  /*09a0*/  @!P1 STS.64 [R0.X8+`(S26_2)], R14 ;  /* 0x0000000e00009388 */ /* 0x0043e80000008a00 */
[----:B------:R-:W-:Y:S06]  /*09b0*/  BAR.SYNC.DEFER_BLOCKING 0x0 ;  /* 0x0000000000007b1d */ /* 0x000fec0000010000 */
[----:B------:R-:W-:Y:S05]  /*09c0*/  @P3 BRA `(.L_x_7) ;  /* 0xffffff1000003947 */ /* 0x000fea000383ffff */
.L_x_6:
[----:B------:R2:W3:Y:S04]  /*09d0*/  @!P2 LDS.64 R12, [R0.X8+`(S26_2)] ;  /* 0x00000000000ca984 */ /* 0x0004e80000008a00 */
[----:B------:R-:W-:Y:S06]  /*09e0*/  BAR.SYNC.DEFER_BLOCKING 0x0 ;  /* 0x0000000000007b1d */ /* 0x000fec0000010000 */
.L_x_1:
[----:B------:R-:W-:-:S13]  /*09f0*/  ISETP.NE.AND P1, PT, R0, RZ, PT ;  /* 0x000000ff0000720c */ /* 0x000fda0003f25270 */
[----:B-1----:R-:W-:-:S05]  /*0a00*/  @!P1 MOV R15, 0x8 ;  /* 0x00000008000f9802 */ /* 0x002fca0000000f00 */
[----:B------:R-:W-:-:S05]  /*0a10*/  @!P1 IMAD.WIDE R14, R8, R15, c[0x0][0x168] ;  /* 0x00005a00080e9625 */ /* 0x000fca00078e020f */
[----:B---3--:R1:W-:Y:S02]  /*0a20*/  @!P1 STG.E.64 [R14.64], R12 ;  /* 0x0000000c0e009986 */ /* 0x0083e4000c101b06 */
.L_x_0:
[----:B------:R-:W-:Y:S02]  /*0a30*/  IADD3 R8, R8, c[0x0][0xc], RZ ;  /* 0x0000030008087a10 */ /* 0x000fe40007ffe0ff */
[----:B------:R-:W-:Y:S01]  /*0a40*/  IADD3 R36, R36, c[0x0][0xc], RZ ;  /* 0x0000030024247a10 */ /* 0x000fe20007ffe0ff */
[----:B------:R-:W-:Y:S05]  /*0a50*/  @P0 BRA `(.L_x_8) ;  /* 0xfffff79000000947 */ /* 0x000fea000383ffff */
[----:B------:R-:W-:Y:S05]  /*0a60*/  EXIT ;  /* 0x000000000000794d */ /* 0x000fea0003800000 */
.L_x_9:
[----:B------:R-:W-:-:S00]  /*0a70*/  BRA `(.L_x_9) ;  /* 0xfffffff000007947 */ /* 0x000fc0000383ffff */
[----:B------:R-:W-:-:S00]  /*0a80*/  NOP ;  /* 0x0000000000007918 */ /* 0x000fc00000000000 */
[----:B------:R-:W-:-:S00]  /*0a90*/  NOP ;  /* 0x0000000000007918 */ /* 0x000fc00000000000 */
[----:B------:R-:W-:-:S00]  /*0aa0*/  NOP ;  /* 0x0000000000007918 */ /* 0x000fc00000000000 */
[----:B------:R-:W-:-:S00]  /*0ab0*/  NOP ;  /* 0x0000000000007918 */ /* 0x000fc00000000000 */
[----:B------:R-:W-:-:S00]  /*0ac0*/  NOP ;  /* 0x0000000000007918 */ /* 0x000fc00000000000 */
[----:B------:R-:W-:-:S00]  /*0ad0*/  NOP ;  /* 0x0000000000007918 */ /* 0x000fc00000000000 */
[----:B------:R-:W-:-:S00]  /*0ae0*/  NOP ;  /* 0x0000000000007918 */ /* 0x000fc00000000000 */
[----:B------:R-:W-:-:S00]  /*0af0*/  NOP ;  /* 0x0000000000007918 */ /* 0x000fc00000000000 */
.L_x_22:


//--------------------- .text._22header_files_mat_lib_c_multiply_sparse_matrix_vector_vectorised_gpu_34_gpu --------------------------
	.section	.text._22header_files_mat_lib_c_multiply_sparse_matrix_vector_vectorised_gpu_34_gpu,"ax",@progbits
	.sectioninfo	@"SHI_REGISTERS=77"
	.align	128
        .global         _22header_files_mat_lib_c_multiply_sparse_matrix_vector_vectorised_gpu_34_gpu
        .type           _22header_files_mat_lib_c_multiply_sparse_matrix_vector_vectorised_gpu_34_gpu,@function
        .size           _22header_files_mat_lib_c_multiply_sparse_matrix_vector_vectorised_gpu_34_gpu,(.L_x_23 - _22header_files_mat_lib_c_multiply_sparse_matrix_vector_vectorised_gpu_34_gpu)
        .other          _22header_files_mat_lib_c_multiply_sparse_matrix_vector_vectorised_gpu_34_gpu,@"STO_CUDA_ENTRY STV_DEFAULT"
_22header_files_mat_lib_c_multiply_sparse_matrix_vector_vectorised_gpu_34_gpu:
.text._22header_files_mat_lib_c_multiply_sparse_matrix_vector_vectorised_gpu_34_gpu:
[----:B------:R-:W-:Y:S02]  /*0000*/  MOV R1, c[0x0][0x28] ;  /* 0x00000a0000017a02 */ /* 0x000fe40000000f00 */
[----:B------:R-:W0:Y:S01]  /*0010*/  S2R R0, SR_CTAID.X ;  /* 0x0000000000007919 */ /* 0x000e220000002500 */
[----:B------:R-:W-:Y:S01]  /*0020*/  MOV R71, c[0x0][0x160] ;  /* 0x0000580000477a02 */ /* 0x000fe20000000f00 */
[----:B------:R-:W-:Y:S02]  /*0030*/  ULDC UR4, c[0x0][0xc] ;  /* 0x0000030000047ab9 */ /* 0x000fe40000000800 */
[----:B------:R-:W0:Y:S01]  /*0040*/  S2R R3, SR_TID.X ;  /* 0x0000000000037919 */ /* 0x000e220000002100 */
[----:B------:R-:W-:Y:S01]  /*0050*/  ISETP.GE.AND P0, PT, R71, 0x1, PT ;  /* 0x000000014700780c */ /* 0x000fe20003f06270 */
[----:B------:R-:W-:Y:S02]  /*0060*/  USHF.L.U32 UR4, UR4, 0x7, URZ ;  /* 0x0000000704047899 */ /* 0x000fe4000800063f */
[----:B------:R-:W-:Y:S01]  /*0070*/  ULDC.64 UR6, c[0x0][0x118] ;  /* 0x0000460000067ab9 */ /* 0x000fe20000000a00 */
[----:B0-----:R-:W-:-:S09]  /*0080*/  IMAD R0, R0, 0x80, R3 ;  /* 0x0000008000007824 */ /* 0x001fd200078e0203 */
[----:B------:R-:W-:Y:S05]  /*0090*/  @!P0 BRA `(.L_x_10) ;  /* 0x00000ef000008947 */ /* 0x000fea0003800000 */
[C---:B------:R-:W-:Y:S01]  /*00a0*/  LOP3.LUT R74, R71.reuse, 0x3, RZ, 0xc0, !PT ;  /* 0x00000003474a7812 */ /* 0x040fe200078ec0ff */
[----:B------:R-:W-:Y:S01]  /*00b0*/  ULDC UR5, c[0x0][0x164] ;  /* 0x0000590000057ab9 */ /* 0x000fe20000000800 */
[C---:B------:R-:W-:Y:S02]  /*00c0*/  IADD3 R70, R71.reuse, -0x2, RZ ;  /* 0xfffffffe47467810 */ /* 0x040fe40007ffe0ff */
[----:B------:R-:W-:Y:S02]  /*00d0*/  IADD3 R71, R71, -0x3, RZ ;  /* 0xfffffffd47477810 */ /* 0x000fe40007ffe0ff */
.L_x_19:
[----:B------:R-:W-:Y:S01]  /*00e0*/  ISETP.GE.AND P0, PT, R0, c[0x0][0x164], PT ;  /* 0x0000590000007a0c */ /* 0x000fe20003f06270 */
[----:B------:R-:W-:Y:S01]  /*00f0*/  UIADD3 UR5, -UR4, UR5, URZ ;  /* 0x0000000504057290 */ /* 0x000fe2000fffe13f */
[----:B------:R-:W-:Y:S05]  /*0100*/  BSSY B0, `(.L_x_11) ;  /* 0x00000e4000007945 */ /* 0x000fea0003800000 */
[----:B------:R-:W-:-:S06]  /*0110*/  ISETP.LT.AND P1, PT, RZ, UR5, PT ;  /* 0x00000005ff007c0c */ /* 0x000fcc000bf21270 */
[----:B0-----:R-:W-:Y:S05]  /*0120*/  @P0 BRA `(.L_x_12) ;  /* 0x00000e1000000947 */ /* 0x001fea0003800000 */
[----:B------:R-:W-:Y:S01]  /*0130*/  ISETP.NE.AND P2, PT, R74, RZ, PT ;  /* 0x000000ff4a00720c */ /* 0x000fe20003f45270 */
[----:B------:R-:W-:Y:S01]  /*0140*/  IMAD.MOV.U32 R6, RZ, RZ, c[0x0][0x160] ;  /* 0x00005800ff067624 */ /* 0x000fe200078e00ff */
[----:B------:R-:W-:Y:S01]  /*0150*/  MOV R72, c[0x0][0x160] ;  /* 0x0000580000487a02 */ /* 0x000fe20000000f00 */
[----:B------:R-:W-:-:S03]  /*0160*/  IMAD R16, R0, c[0x0][0x188], RZ ;  /* 0x0000620000107a24 */ /* 0x000fc600078e02ff */
[----:B------:R-:W-:Y:S01]  /*0170*/  IADD3 R2, R6, -0x1, RZ ;  /* 0xffffffff06027810 */ /* 0x000fe20007ffe0ff */
[----:B------:R-:W-:-:S03]  /*0180*/  IMAD.MOV.U32 R73, RZ, RZ, R16 ;  /* 0x000000ffff497224 */ /* 0x000fc600078e0010 */
[----:B------:R-:W-:Y:S02]  /*0190*/  ISETP.GE.U32.AND P0, PT, R2, 0x3, PT ;  /* 0x000000030200780c */ /* 0x000fe40003f06070 */
[----:B------:R-:W-:Y:S01]  /*01a0*/  CS2R R2, SRZ ;  /* 0x0000000000027805 */ /* 0x000fe2000001ff00 */
[----:B------:R-:W-:Y:S10]  /*01b0*/  @!P2 BRA `(.L_x_13) ;  /* 0x000001c00000a947 */ /* 0x000ff40003800000 */
[----:B------:R-:W-:-:S10]  /*01c0*/  HFMA2.MMA R12, -RZ, RZ, 0, 2.384185791015625e-07 ;  /* 0x00000004ff0c7435 */ /* 0x000fd400000001ff */
[----:B------:R-:W-:-:S05]  /*01d0*/  IMAD.WIDE R12, R16, R12, c[0x0][0x170] ;  /* 0x00005c00100c7625 */ /* 0x000fca00078e020c */
[----:B------:R-:W2:Y:S01]  /*01e0*/  LDG.E.CONSTANT R4, [R12.64] ;  /* 0x000000060c047981 */ /* 0x000ea2000c1e9900 */
[----:B------:R-:W-:-:S05]  /*01f0*/  MOV R9, 0x8 ;  /* 0x0000000800097802 */ /* 0x000fca0000000f00 */
[----:B------:R-:W-:-:S05]  /*0200*/  IMAD.WIDE R14, R16, R9, c[0x0][0x180] ;  /* 0x00006000100e7625 */ /* 0x000fca00078e0209 */
[----:B------:R-:W3:Y:S01]  /*0210*/  LDG.E.64 R2, [R14.64] ;  /* 0x000000060e027981 */ /* 0x000ee2000c1e1b00 */
[----:B--2---:R-:W-:-:S06]  /*0220*/  IMAD.WIDE R4, R4, R9, c[0x0][0x178] ;  /* 0x00005e0004047625 */ /* 0x004fcc00078e0209 */
[----:B------:R-:W3:Y:S01]  /*0230*/  LDG.E.64 R4, [R4.64] ;  /* 0x0000000604047981 */ /* 0x000ee2000c1e1b00 */
[----:B------:R-:W-:Y:S02]  /*0240*/  ISETP.NE.AND P2, PT, R74, 0x1, PT ;  /* 0x000000014a00780c */ /* 0x000fe40003f45270 */
[----:B------:R-:W-:Y:S02]  /*0250*/  IADD3 R72, R6, -0x1, RZ ;  /* 0xffffffff06487810 */ /* 0x000fe40007ffe0ff */
[----:B------:R-:W-:Y:S01]  /*0260*/  IADD3 R73, R16, 0x1, RZ ;  /* 0x0000000110497810 */ /* 0x000fe20007ffe0ff */
[----:B---3--:R0:W1:-:S08]  /*0270*/  DFMA R2, R2, R4, RZ ;  /* 0x000000040202722b */ /* 0x00805000000000ff */
[----:B------:R-:W-:Y:S05]  /*0280*/  @!P2 BRA `(.L_x_13) ;  /* 0x000000f00000a947 */ /* 0x000fea0003800000 */
[----:B------:R-:W-:Y:S01]  /*0290*/  ISETP.NE.AND P2, PT, R74, 0x2, PT ;  /* 0x000000024a00780c */ /* 0x000fe20003f45270 */
[----:B0-----:R-:W2:Y:S04]  /*02a0*/  LDG.E.CONSTANT R4, [R12.64+0x4] ;  /* 0x000004060c047981 */ /* 0x001ea8000c1e9900 */
[----:B------:R-:W3:Y:S08]  /*02b0*/  LDG.E.64 R6, [R14.64+0x8] ;  /* 0x000008060e067981 */ /* 0x000ef0000c1e1b00 */
[----:B------:R-:W4:Y:S04]  /*02c0*/  @P2 LDG.E.CONSTANT R8, [R12.64+0x8] ;  /* 0x000008060c082981 */ /* 0x000f28000c1e9900 */
[----:B------:R-:W5:Y:S01]  /*02d0*/  @P2 LDG.E.64 R10, [R14.64+0x10] ;  /* 0x000010060e0a2981 */ /* 0x000f62000c1e1b00 */
[----:B--2---:R-:W-:-:S06]  /*02e0*/  IMAD.WIDE R4, R4, R9, c[0x0][0x178] ;  /* 0x00005e0004047625 */ /* 0x004fcc00078e0209 */
[----:B------:R-:W3:Y:S01]  /*02f0*/  LDG.E.64 R4, [R4.64] ;  /* 0x0000000604047981 */ /* 0x000ee2000c1e1b00 */
[----:B----4-:R-:W-:-:S06]  /*0300*/  @P2 IMAD.WIDE R8, R8, R9, c[0x0][0x178] ;  /* 0x00005e0008082625 */ /* 0x010fcc00078e0209 */
[----:B------:R-:W5:Y:S01]  /*0310*/  @P2 LDG.E.64 R8, [R8.64] ;  /* 0x0000000608082981 */ /* 0x000f62000c1e1b00 */
[C---:B------:R-:W-:Y:S01]  /*0320*/  IADD3 R73, R16.reuse, 0x2, RZ ;  /* 0x0000000210497810 */ /* 0x040fe20007ffe0ff */
[----:B------:R-:W-:Y:S01]  /*0330*/  IMAD.MOV.U32 R72, RZ, RZ, R70 ;  /* 0x000000ffff487224 */ /* 0x000fe200078e0046 */
[----:B------:R-:W-:Y:S02]  /*0340*/  @P2 IADD3 R73, R16, 0x3, RZ ;  /* 0x0000000310492810 */ /* 0x000fe40007ffe0ff */
[----:B------:R-:W-:Y:S01]  /*0350*/  @P2 MOV R72, R71 ;  /* 0x0000004700482202 */ /* 0x000fe20000000f00 */
[----:B-1-3--:R-:W5:-:S06]  /*0360*/  DFMA R2, R6, R4, R2 ;  /* 0x000000040602722b */ /* 0x00af4c0000000002 */
[----:B-----5:R0:W1:-:S06]  /*0370*/  @P2 DFMA R2, R10, R8, R2 ;  /* 0x000000080a02222b */ /* 0x02004c0000000002 */
.L_x_13:
[----:B------:R-:W-:Y:S05]  /*0380*/  @!P0 BRA `(.L_x_14) ;  /* 0x00000b7000008947 */ /* 0x000fea0003800000 */
[----:B------:R-:W-:Y:S02]  /*0390*/  ISETP.GT.AND P2, PT, R72, 0xc, PT ;  /* 0x0000000c4800780c */ /* 0x000fe40003f44270 */
[----:B------:R-:W-:Y:S02]  /*03a0*/  IADD3 R73, R73, 0x3, RZ ;  /* 0x0000000349497810 */ /* 0x000fe40007ffe0ff */
[----:B------:R-:W-:-:S09]  /*03b0*/  PLOP3.LUT P0, PT, PT, PT, PT, 0x80, 0x0 ;  /* 0x000000000000781c */ /* 0x000fd20003f0f070 */
[----:B------:R-:W-:Y:S05]  /*03c0*/  @!P2 BRA `(.L_x_15) ;  /* 0x000006300000a947 */ /* 0x000fea0003800000 */
[----:B------:R-:W-:Y:S02]  /*03d0*/  PLOP3.LUT P0, PT, PT, PT, PT, 0x8, 0x0 ;  /* 0x000000000000781c */ /* 0x000fe40003f0e170 */
.L_x_16:
[----:B------:R-:W-:Y:S01]  /*03e0*/  HFMA2.MMA R17, -RZ, RZ, 0, 2.384185791015625e-07 ;  /* 0x00000004ff117435 */ /* 0x000fe200000001ff */
[----:B------:R-:W-:-:S09]  /*03f0*/  IADD3 R34, R73, -0x3, RZ ;  /* 0xfffffffd49227810 */ /* 0x000fd20007ffe0ff */
[----:B0-----:R-:W-:-:S05]  /*0400*/  IMAD.WIDE R4, R34, R17, c[0x0][0x170] ;  /* 0x00005c0022047625 */ /* 0x001fca00078e0211 */
[----:B------:R0:W2:Y:S04]  /*0410*/  LDG.E.CONSTANT R10, [R4.64] ;  /* 0x00000006040a7981 */ /* 0x0000a8000c1e9900 */
[----:B------:R0:W3:Y:S01]  /*0420*/  LDG.E.CONSTANT R12, [R4.64+0x4] ;  /* 0x00000406040c7981 */ /* 0x0000e2000c1e9900 */
[----:B------:R-:W-:-:S03]  /*0430*/  IADD3 R48, R73, 0x1, RZ ;  /* 0x0000000149307810 */ /* 0x000fc60007ffe0ff */
[----:B------:R0:W4:Y:S02]  /*0440*/  LDG.E.CONSTANT R14, [R4.64+0x8] ;  /* 0x00000806040e7981 */ /* 0x000124000c1e9900 */
[----:B------:R-:W-:Y:S02]  /*0450*/  IMAD.WIDE R6, R48, R17, c[0x0][0x170] ;  /* 0x00005c0030067625 */ /* 0x000fe400078e0211 */
[----:B------:R0:W5:Y:S04]  /*0460*/  LDG.E.CONSTANT R18, [R4.64+0xc] ;  /* 0x00000c0604127981 */ /* 0x000168000c1e9900 */
[----:B------:R2:W5:Y:S04]  /*0470*/  LDG.E.CONSTANT R22, [R6.64] ;  /* 0x0000000606167981 */ /* 0x000568000c1e9900 */
[----:B------:R2:W5:Y:S01]  /*0480*/  LDG.E.CONSTANT R26, [R6.64+0x4] ;  /* 0x00000406061a7981 */ /* 0x000562000c1e9900 */
[----:B------:R-:W-:-:S03]  /*0490*/  IADD3 R66, R73, 0x5, RZ ;  /* 0x0000000549427810 */ /* 0x000fc60007ffe0ff */
[----:B------:R2:W5:Y:S02]  /*04a0*/  LDG.E.CONSTANT R30, [R6.64+0x8] ;  /* 0x00000806061e7981 */ /* 0x000564000c1e9900 */
[----:B------:R-:W-:Y:S02]  /*04b0*/  IMAD.WIDE R8, R66, R17, c[0x0][0x170] ;  /* 0x00005c0042087625 */ /* 0x000fe400078e0211 */
[----:B------:R2:W5:Y:S04]  /*04c0*/  LDG.E.CONSTANT R32, [R6.64+0xc] ;  /* 0x00000c0606207981 */ /* 0x000568000c1e9900 */
[----:B-1----:R1:W5:Y:S04]  /*04d0*/  LDG.E.CONSTANT R36, [R8.64] ;  /* 0x0000000608247981 */ /* 0x002368000c1e9900 */
[----:B------:R1:W5:Y:S01]  /*04e0*/  LDG.E.CONSTANT R40, [R8.64+0x4] ;  /* 0x0000040608287981 */ /* 0x000362000c1e9900 */
[----:B------:R-:W-:-:S03]  /*04f0*/  IADD3 R68, R73, 0x9, RZ ;  /* 0x0000000949447810 */ /* 0x000fc60007ffe0ff */
[----:B------:R1:W5:Y:S02]  /*0500*/  LDG.E.CONSTANT R44, [R8.64+0x8] ;  /* 0x00000806082c7981 */ /* 0x000364000c1e9900 */
[----:B------:R-:W-:Y:S02]  /*0510*/  IMAD.WIDE R16, R68, R17, c[0x0][0x170] ;  /* 0x00005c0044107625 */ /* 0x000fe400078e0211 */
[----:B------:R1:W5:Y:S04]  /*0520*/  LDG.E.CONSTANT R50, [R8.64+0xc] ;  /* 0x00000c0608327981 */ /* 0x000368000c1e9900 */
[----:B------:R0:W5:Y:S04]  /*0530*/  LDG.E.CONSTANT R52, [R16.64] ;  /* 0x0000000610347981 */ /* 0x000168000c1e9900 */
[----:B------:R0:W5:Y:S04]  /*0540*/  LDG.E.CONSTANT R58, [R16.64+0x4] ;  /* 0x00000406103a7981 */ /* 0x000168000c1e9900 */
[----:B------:R0:W5:Y:S04]  /*0550*/  LDG.E.CONSTANT R62, [R16.64+0x8] ;  /* 0x00000806103e7981 */ /* 0x000168000c1e9900 */
[----:B------:R0:W5:Y:S01]  /*0560*/  LDG.E.CONSTANT R64, [R16.64+0xc] ;  /* 0x00000c0610407981 */ /* 0x000162000c1e9900 */
[----:B------:R-:W-:-:S05]  /*0570*/  MOV R65, 0x8 ;  /* 0x0000000800417802 */ /* 0x000fca0000000f00 */
[----:B------:R-:W-:-:S05]  /*0580*/  IMAD.WIDE R34, R34, R65, c[0x0][0x180] ;  /* 0x0000600022227625 */ /* 0x000fca00078e0241 */
[----:B0-----:R0:W5:Y:S04]  /*0590*/  LDG.E.64 R4, [R34.64] ;  /* 0x0000000622047981 */ /* 0x001168000c1e1b00 */
[----:B-1----:R0:W5:Y:S01]  /*05a0*/  LDG.E.64 R8, [R34.64+0x8] ;  /* 0x0000080622087981 */ /* 0x002162000c1e1b00 */
[----:B------:R-:W-:-:S03]  /*05b0*/  IMAD.WIDE R48, R48, R65, c[0x0][0x180] ;  /* 0x0000600030307625 */ /* 0x000fc600078e0241 */
[----:B------:R0:W5:Y:S04]  /*05c0*/  LDG.E.64 R16, [R34.64+0x18] ;  /* 0x0000180622107981 */ /* 0x000168000c1e1b00 */
[----:B------:R1:W5:Y:S04]  /*05d0*/  LDG.E.64 R20, [R48.64] ;  /* 0x0000000630147981 */ /* 0x000368000c1e1b00 */
[----:B------:R1:W5:Y:S04]  /*05e0*/  LDG.E.64 R24, [R48.64+0x8] ;  /* 0x0000080630187981 */ /* 0x000368000c1e1b00 */
[----:B------:R1:W5:Y:S01]  /*05f0*/  LDG.E.64 R28, [R48.64+0x10] ;  /* 0x00001006301c7981 */ /* 0x000362000c1e1b00 */
[----:B------:R-:W-:-:S04]  /*0600*/  IMAD.WIDE R66, R66, R65, c[0x0][0x180] ;  /* 0x0000600042427625 */ /* 0x000fc800078e0241 */
[----:B------:R-:W-:-:S05]  /*0610*/  IMAD.WIDE R68, R68, R65, c[0x0][0x180] ;  /* 0x0000600044447625 */ /* 0x000fca00078e0241 */
[----:B------:R-:W5:Y:S04]  /*0620*/  LDG.E.64 R56, [R68.64+0x8] ;  /* 0x0000080644387981 */ /* 0x000f68000c1e1b00 */
[----:B------:R-:W5:Y:S01]  /*0630*/  LDG.E.64 R60, [R68.64+0x10] ;  /* 0x00001006443c7981 */ /* 0x000f62000c1e1b00 */
[----:B--2---:R-:W-:-:S04]  /*0640*/  IMAD.WIDE R6, R10, R65, c[0x0][0x178] ;  /* 0x00005e000a067625 */ /* 0x004fc800078e0241 */
[-C--:B---3--:R-:W-:Y:S02]  /*0650*/  IMAD.WIDE R10, R12, R65.reuse, c[0x0][0x178] ;  /* 0x00005e000c0a7625 */ /* 0x088fe400078e0241 */
[----:B------:R-:W2:Y:S02]  /*0660*/  LDG.E.64 R6, [R6.64] ;  /* 0x0000000606067981 */ /* 0x000ea4000c1e1b00 */
[-C--:B----4-:R-:W-:Y:S02]  /*0670*/  IMAD.WIDE R14, R14, R65.reuse, c[0x0][0x178] ;  /* 0x00005e000e0e7625 */ /* 0x090fe400078e0241 */
[----:B------:R-:W3:Y:S02]  /*0680*/  LDG.E.64 R10, [R10.64] ;  /* 0x000000060a0a7981 */ /* 0x000ee4000c1e1b00 */
[-C--:B-----5:R-:W-:Y:S02]  /*0690*/  IMAD.WIDE R18, R18, R65.reuse, c[0x0][0x178] ;  /* 0x00005e0012127625 */ /* 0x0a0fe400078e0241 */
[----:B------:R0:W4:Y:S04]  /*06a0*/  LDG.E.64 R12, [R34.64+0x10] ;  /* 0x00001006220c7981 */ /* 0x000128000c1e1b00 */
[----:B------:R-:W4:Y:S01]  /*06b0*/  LDG.E.64 R14, [R14.64] ;  /* 0x000000060e0e7981 */ /* 0x000f22000c1e1b00 */
[----:B------:R-:W-:-:S03]  /*06c0*/  IMAD.WIDE R22, R22, R65, c[0x0][0x178] ;  /* 0x00005e0016167625 */ /* 0x000fc600078e0241 */
[----:B------:R-:W5:Y:S01]  /*06d0*/  LDG.E.64 R18, [R18.64] ;  /* 0x0000000612127981 */ /* 0x000f62000c1e1b00 */
[----:B------:R-:W-:-:S03]  /*06e0*/  IMAD.WIDE R26, R26, R65, c[0x0][0x178] ;  /* 0x00005e001a1a7625 */ /* 0x000fc600078e0241 */
[----:B------:R-:W5:Y:S01]  /*06f0*/  LDG.E.64 R22, [R22.64] ;  /* 0x0000000616167981 */ /* 0x000f62000c1e1b00 */
[----:B------:R-:W-:-:S03]  /*0700*/  IMAD.WIDE R30, R30, R65, c[0x0][0x178] ;  /* 0x00005e001e1e7625 */ /* 0x000fc600078e0241 */
[----:B------:R-:W5:Y:S01]  /*0710*/  LDG.E.64 R26, [R26.64] ;  /* 0x000000061a1a7981 */ /* 0x000f62000c1e1b00 */
[----:B0-----:R-:W-:-:S03]  /*0720*/  IMAD.WIDE R34, R32, R65, c[0x0][0x178] ;  /* 0x00005e0020227625 */ /* 0x001fc600078e0241 */
[----:B------:R-:W5:Y:S01]  /*0730*/  LDG.E.64 R30, [R30.64] ;  /* 0x000000061e1e7981 */ /* 0x000f62000c1e1b00 */
[----:B------:R-:W-:-:S03]  /*0740*/  IMAD.WIDE R38, R36, R65, c[0x0][0x178] ;  /* 0x00005e0024267625 */ /* 0x000fc600078e0241 */
[----:B------:R1:W5:Y:S04]  /*0750*/  LDG.E.64 R32, [R48.64+0x18] ;  /* 0x0000180630207981 */ /* 0x000368000c1e1b00 */
[----:B------:R-:W5:Y:S01]  /*0760*/  LDG.E.64 R34, [R34.64] ;  /* 0x0000000622227981 */ /* 0x000f62000c1e1b00 */
[----:B------:R-:W-:-:S03]  /*0770*/  IMAD.WIDE R42, R40, R65, c[0x0][0x178] ;  /* 0x00005e00282a7625 */ /* 0x000fc600078e0241 */
[----:B------:R0:W5:Y:S04]  /*0780*/  LDG.E.64 R36, [R66.64] ;  /* 0x0000000642247981 */ /* 0x000168000c1e1b00 */
[----:B------:R-:W5:Y:S01]  /*0790*/  LDG.E.64 R38, [R38.64] ;  /* 0x0000000626267981 */ /* 0x000f62000c1e1b00 */
[----:B------:R-:W-:-:S03]  /*07a0*/  IMAD.WIDE R46, R44, R65, c[0x0][0x178] ;  /* 0x00005e002c2e7625 */ /* 0x000fc600078e0241 */
[----:B------:R0:W5:Y:S04]  /*07b0*/  LDG.E.64 R40, [R66.64+0x8] ;  /* 0x0000080642287981 */ /* 0x000168000c1e1b00 */
[----:B------:R-:W5:Y:S01]  /*07c0*/  LDG.E.64 R42, [R42.64] ;  /* 0x000000062a2a7981 */ /* 0x000f62000c1e1b00 */
[----:B------:R-:W-:-:S03]  /*07d0*/  IMAD.WIDE R50, R50, R65, c[0x0][0x178] ;  /* 0x00005e0032327625 */ /* 0x000fc600078e0241 */
[----:B------:R0:W5:Y:S04]  /*07e0*/  LDG.E.64 R44, [R66.64+0x10] ;  /* 0x00001006422c7981 */ /* 0x000168000c1e1b00 */
[----:B------:R-:W5:Y:S01]  /*07f0*/  LDG.E.64 R46, [R46.64] ;  /* 0x000000062e2e7981 */ /* 0x000f62000c1e1b00 */
[----:B------:R-:W-:-:S03]  /*0800*/  IMAD.WIDE R54, R52, R65, c[0x0][0x178] ;  /* 0x00005e0034367625 */ /* 0x000fc600078e0241 */
[----:B-1----:R0:W5:Y:S04]  /*0810*/  LDG.E.64 R48, [R66.64+0x18] ;  /* 0x0000180642307981 */ /* 0x002168000c1e1b00 */
[----:B------:R-:W5:Y:S01]  /*0820*/  LDG.E.64 R50, [R50.64] ;  /* 0x0000000632327981 */ /* 0x000f62000c1e1b00 */
[----:B------:R-:W-:-:S03]  /*0830*/  IMAD.WIDE R58, R58, R65, c[0x0][0x178] ;  /* 0x00005e003a3a7625 */ /* 0x000fc600078e0241 */
[----:B------:R-:W5:Y:S04]  /*0840*/  LDG.E.64 R52, [R68.64] ;  /* 0x0000000644347981 */ /* 0x000f68000c1e1b00 */
[----:B------:R-:W5:Y:S01]  /*0850*/  LDG.E.64 R54, [R54.64] ;  /* 0x0000000636367981 */ /* 0x000f62000c1e1b00 */
[----:B------:R-:W-:-:S03]  /*0860*/  IMAD.WIDE R62, R62, R65, c[0x0][0x178] ;  /* 0x00005e003e3e7625 */ /* 0x000fc600078e0241 */
[----:B------:R-:W5:Y:S01]  /*0870*/  LDG.E.64 R58, [R58.64] ;  /* 0x000000063a3a7981 */ /* 0x000f62000c1e1b00 */
[----:B------:R-:W-:-:S03]  /*0880*/  IMAD.WIDE R64, R64, R65, c[0x0][0x178] ;  /* 0x00005e0040407625 */ /* 0x000fc600078e0241 */
[----:B------:R-:W5:Y:S04]  /*0890*/  LDG.E.64 R62, [R62.64] ;  /* 0x000000063e3e7981 */ /* 0x000f68000c1e1b00 */
[----:B0-----:R-:W5:Y:S04]  /*08a0*/  LDG.E.64 R66, [R68.64+0x18] ;  /* 0x0000180644427981 */ /* 0x001f68000c1e1b00 */
[----:B------:R-:W5:Y:S01]  /*08b0*/  LDG.E.64 R64, [R64.64] ;  /* 0x0000000640407981 */ /* 0x000f62000c1e1b00 */
[----:B------:R-:W-:-:S04]  /*08c0*/  IADD3 R72, R72, -0x10, RZ ;  /* 0xfffffff048487810 */ /* 0x000fc80007ffe0ff */
[----:B------:R-:W-:Y:S02]  /*08d0*/  ISETP.GT.AND P2, PT, R72, 0xc, PT ;  /* 0x0000000c4800780c */ /* 0x000fe40003f44270 */
[----:B------:R-:W-:Y:S01]  /*08e0*/  IADD3 R73, R73, 0x10, RZ ;  /* 0x0000001049497810 */ /* 0x000fe20007ffe0ff */
[----:B--2---:R-:W3:-:S06]  /*08f0*/  DFMA R4, R4, R6, R2 ;  /* 0x000000060404722b */ /* 0x004ecc0000000002 */
[----:B---3--:R-:W4:-:S06]  /*0900*/  DFMA R4, R8, R10, R4 ;  /* 0x0000000a0804722b */ /* 0x008f0c0000000004 */
[----:B----4-:R-:W5:-:S06]  /*0910*/  DFMA R4, R12, R14, R4 ;  /* 0x0000000e0c04722b */ /* 0x010f4c0000000004 */
[----:B-----5:R-:W0:-:S06]  /*0920*/  DFMA R4, R16, R18, R4 ;  /* 0x000000121004722b */ /* 0x020e0c0000000004 */
[----:B0-----:R-:W0:-:S06]  /*0930*/  DFMA R4, R20, R22, R4 ;  /* 0x000000161404722b */ /* 0x001e0c0000000004 */
        /* <DEDUP_REMOVED lines=10> */
[----:B0-----:R0:W1:Y:S01]  /*09e0*/  DFMA R2, R66, R64, R4 ;  /* 0x000000404202722b */ /* 0x0010620000000004 */
[----:B------:R-:W-:Y:S05]  /*09f0*/  @P2 BRA `(.L_x_16) ;  /* 0xfffff9e000002947 */ /* 0x000fea000383ffff */
.L_x_15:
[----:B------:R-:W-:-:S13]  /*0a00*/  ISETP.GT.AND P2, PT, R72, 0x4, PT ;  /* 0x000000044800780c */ /* 0x000fda0003f44270 */
[----:B------:R-:W-:Y:S05]  /*0a10*/  @!P2 BRA `(.L_x_17) ;  /* 0x000003300000a947 */ /* 0x000fea0003800000 */
[----:B------:R-:W-:Y:S02]  /*0a20*/  IADD3 R16, R73, -0x3, RZ ;  /* 0xfffffffd49107810 */ /* 0x000fe40007ffe0ff */
[----:B------:R-:W-:-:S05]  /*0a30*/  MOV R19, 0x4 ;  /* 0x0000000400137802 */ /* 0x000fca0000000f00 */
        /* <DEDUP_REMOVED lines=8> */
[----:B------:R5:W5:Y:S04]  /*0ac0*/  LDG.E.CONSTANT R28, [R18.64+0x4] ;  /* 0x00000406121c7981 */ /* 0x000b68000c1e9900 */
[----:B------:R5:W5:Y:S04]  /*0ad0*/  LDG.E.CONSTANT R32, [R18.64+0x8] ;  /* 0x0000080612207981 */ /* 0x000b68000c1e9900 */
[----:B------:R5:W5:Y:S01]  /*0ae0*/  LDG.E.CONSTANT R36, [R18.64+0xc] ;  /* 0x00000c0612247981 */ /* 0x000b62000c1e9900 */
[----:B------:R-:W-:-:S10]  /*0af0*/  HFMA2.MMA R37, -RZ, RZ, 0, 4.76837158203125e-07 ;  /* 0x00000008ff257435 */ /* 0x000fd400000001ff */
[----:B------:R-:W-:-:S05]  /*0b00*/  IMAD.WIDE R16, R16, R37, c[0x0][0x180] ;  /* 0x0000600010107625 */ /* 0x000fca00078e0225 */
[----:B------:R1:W5:Y:S04]  /*0b10*/  LDG.E.64 R4, [R16.64] ;  /* 0x0000000610047981 */ /* 0x000368000c1e1b00 */
[----:B0-----:R1:W5:Y:S04]  /*0b20*/  LDG.E.64 R8, [R16.64+0x8] ;  /* 0x0000080610087981 */ /* 0x001368000c1e1b00 */
[----:B------:R1:W5:Y:S01]  /*0b30*/  LDG.E.64 R12, [R16.64+0x10] ;  /* 0x00001006100c7981 */ /* 0x000362000c1e1b00 */
[----:B------:R-:W-:-:S05]  /*0b40*/  IMAD.WIDE R24, R24, R37, c[0x0][0x180] ;  /* 0x0000600018187625 */ /* 0x000fca00078e0225 */
[----:B------:R-:W5:Y:S04]  /*0b50*/  LDG.E.64 R26, [R24.64] ;  /* 0x00000006181a7981 */ /* 0x000f68000c1e1b00 */
        /* <DEDUP_REMOVED lines=8> */
[----:B------:R-:W4:Y:S02]  /*0be0*/  LDG.E.64 R14, [R14.64] ;  /* 0x000000060e0e7981 */ /* 0x000f24000c1e1b00 */
[----:B------:R-:W-:-:S02]  /*0bf0*/  IMAD.WIDE R22, R22, R37, c[0x0][0x178] ;  /* 0x00005e0016167625 */ /* 0x000fc400078e0225 */
[----:B------:R1:W5:Y:S04]  /*0c00*/  LDG.E.64 R20, [R16.64+0x18] ;  /* 0x0000180610147981 */ /* 0x000368000c1e1b00 */
[----:B------:R-:W5:Y:S01]  /*0c10*/  LDG.E.64 R18, [R18.64] ;  /* 0x0000000612127981 */ /* 0x000f62000c1e1b00 */
[----:B------:R-:W-:-:S03]  /*0c20*/  IMAD.WIDE R28, R28, R37, c[0x0][0x178] ;  /* 0x00005e001c1c7625 */ /* 0x000fc600078e0225 */
[----:B------:R-:W5:Y:S01]  /*0c30*/  LDG.E.64 R22, [R22.64] ;  /* 0x0000000616167981 */ /* 0x000f62000c1e1b00 */
[----:B------:R-:W-:-:S03]  /*0c40*/  IMAD.WIDE R32, R32, R37, c[0x0][0x178] ;  /* 0x00005e0020207625 */ /* 0x000fc600078e0225 */
[----:B------:R-:W5:Y:S01]  /*0c50*/  LDG.E.64 R28, [R28.64] ;  /* 0x000000061c1c7981 */ /* 0x000f62000c1e1b00 */
[----:B-1----:R-:W-:-:S03]  /*0c60*/  IMAD.WIDE R16, R36, R37, c[0x0][0x178] ;  /* 0x00005e0024107625 */ /* 0x002fc600078e0225 */
[----:B------:R-:W5:Y:S04]  /*0c70*/  LDG.E.64 R32, [R32.64] ;  /* 0x0000000620207981 */ /* 0x000f68000c1e1b00 */
[----:B------:R-:W5:Y:S04]  /*0c80*/  LDG.E.64 R36, [R24.64+0x18] ;  /* 0x0000180618247981 */ /* 0x000f68000c1e1b00 */
[----:B------:R-:W5:Y:S01]  /*0c90*/  LDG.E.64 R16, [R16.64] ;  /* 0x0000000610107981 */ /* 0x000f62000c1e1b00 */
[----:B------:R-:W-:Y:S02]  /*0ca0*/  PLOP3.LUT P0, PT, PT, PT, PT, 0x8, 0x0 ;  /* 0x000000000000781c */ /* 0x000fe40003f0e170 */
[----:B------:R-:W-:-:S02]  /*0cb0*/  IADD3 R72, R72, -0x8, RZ ;  /* 0xfffffff848487810 */ /* 0x000fc40007ffe0ff */
        /* <DEDUP_REMOVED lines=8> */
[----:B0-----:R0:W1:-:S04]  /*0d40*/  DFMA R2, R36, R16, R4 ;  /* 0x000000102402722b */ /* 0x0010480000000004 */
.L_x_17:
[----:B------:R-:W-:-:S13]  /*0d50*/  ISETP.GT.OR P0, PT, R72, RZ, P0 ;  /* 0x000000ff4800720c */ /* 0x000fda0000704670 */
[----:B------:R-:W-:Y:S05]  /*0d60*/  @!P0 BRA `(.L_x_14) ;  /* 0x0000019000008947 */ /* 0x000fea0003800000 */
[----:B0-----:R-:W-:Y:S02]  /*0d70*/  IADD3 R8, R73, -0x3, RZ ;  /* 0xfffffffd49087810 */ /* 0x001fe40007ffe0ff */
[----:B------:R-:W-:-:S05]  /*0d80*/  MOV R5, 0x4 ;  /* 0x0000000400057802 */ /* 0x000fca0000000f00 */
[----:B------:R-:W-:-:S05]  /*0d90*/  IMAD.WIDE R4, R8, R5, c[0x0][0x170] ;  /* 0x00005c0008047625 */ /* 0x000fca00078e0205 */
[----:B------:R-:W2:Y:S04]  /*0da0*/  LDG.E.CONSTANT R6, [R4.64] ;  /* 0x0000000604067981 */ /* 0x000ea8000c1e9900 */
[----:B------:R-:W3:Y:S04]  /*0db0*/  LDG.E.CONSTANT R12, [R4.64+0x4] ;  /* 0x00000406040c7981 */ /* 0x000ee8000c1e9900 */
[----:B------:R-:W4:Y:S04]  /*0dc0*/  LDG.E.CONSTANT R16, [R4.64+0x8] ;  /* 0x0000080604107981 */ /* 0x000f28000c1e9900 */
[----:B------:R-:W5:Y:S01]  /*0dd0*/  LDG.E.CONSTANT R20, [R4.64+0xc] ;  /* 0x00000c0604147981 */ /* 0x000f62000c1e9900 */
[----:B------:R-:W-:-:S10]  /*0de0*/  HFMA2.MMA R21, -RZ, RZ, 0, 4.76837158203125e-07 ;  /* 0x00000008ff157435 */ /* 0x000fd400000001ff */
        /* <DEDUP_REMOVED lines=9> */
[----:B-----5:R-:W-:Y:S02]  /*0e80*/  IMAD.WIDE R4, R20, R21, c[0x0][0x178] ;  /* 0x00005e0014047625 */ /* 0x020fe400078e0215 */
[----:B------:R-:W4:Y:S04]  /*0e90*/  LDG.E.64 R16, [R16.64] ;  /* 0x0000000610107981 */ /* 0x000f28000c1e1b00 */
[----:B------:R-:W5:Y:S04]  /*0ea0*/  LDG.E.64 R20, [R8.64+0x18] ;  /* 0x0000180608147981 */ /* 0x000f68000c1e1b00 */
[----:B------:R-:W5:Y:S01]  /*0eb0*/  LDG.E.64 R4, [R4.64] ;  /* 0x0000000604047981 */ /* 0x000f62000c1e1b00 */
[----:B-12---:R-:W3:-:S06]  /*0ec0*/  DFMA R10, R10, R6, R2 ;  /* 0x000000060a0a722b */ /* 0x006ecc0000000002 */
[----:B---3--:R-:W4:-:S06]  /*0ed0*/  DFMA R10, R14, R12, R10 ;  /* 0x0000000c0e0a722b */ /* 0x008f0c000000000a */
[----:B----4-:R-:W5:-:S06]  /*0ee0*/  DFMA R10, R18, R16, R10 ;  /* 0x00000010120a722b */ /* 0x010f4c000000000a */
[----:B-----5:R0:W1:-:S04]  /*0ef0*/  DFMA R2, R20, R4, R10 ;  /* 0x000000041402722b */ /* 0x020048000000000a */
.L_x_14:
[----:B0-----:R-:W-:-:S04]  /*0f00*/  SHF.R.S64 R4, RZ, 0x1d, R0 ;  /* 0x0000001dff047819 */ /* 0x001fc80000001000 */
[----:B------:R-:W-:-:S04]  /*0f10*/  IADD3 R4, P0, R4, c[0x0][0x168], RZ ;  /* 0x00005a0004047a10 */ /* 0x000fc80007f1e0ff */
[----:B------:R-:W-:-:S05]  /*0f20*/  LEA.HI.X.SX32 R5, R0, c[0x0][0x16c], 0x3, P0 ;  /* 0x00005b0000057a11 */ /* 0x000fca00000f1eff */
[----:B-1----:R0:W-:Y:S04]  /*0f30*/  STG.E.64 [R4.64], R2 ;  /* 0x0000000204007986 */ /* 0x0021e8000c101b06 */
.L_x_12:
[----:B------:R-:W-:Y:S05]  /*0f40*/  BSYNC B0 ;  /* 0x0000000000007941 */ /* 0x000fea0003800000 */
.L_x_11:
[----:B------:R-:W-:Y:S01]  /*0f50*/  IADD3 R0, R0, UR4, RZ ;  /* 0x0000000400007c10 */ /* 0x000fe2000fffe0ff */
[----:B------:R-:W-:Y:S01]  /*0f60*/  @!P1 CALL.REL.NOINC `(.L_x_18) ;  /* 0x0000001000009944 */ /* 0x000fe20003c00000 */
[----:B------:R-:W-:Y:S05]  /*0f70*/  BRA `(.L_x_19) ;  /* 0xfffff16000007947 */ /* 0x000fea000383ffff */
.L_x_18:
[----:B------:R-:W-:Y:S05]  /*0f80*/  EXIT ;  /* 0x000000000000794d */ /* 0x000fea0003800000 */
.L_x_10:
[----:B------:R-:W-:Y:S02]  /*0f90*/  ULDC UR5, c[0x0][0x164] ;  /* 0x0000590000057ab9 */ /* 0x000fe40000000800 */
.L_x_20:
[----:B------:R-:W-:Y:S01]  /*0fa0*/  ISETP.GE.AND P0, PT, R0, c[0x0][0x164], PT ;  /* 0x0000590000007a0c */ /* 0x000fe20003f06270 */
[----:B------:R-:W-:-:S12]  /*0fb0*/  UIADD3 UR5, -UR4, UR5, URZ ;  /* 0x0000000504057290 */ /* 0x000fd8000fffe13f */
[----:B------:R-:W-:-:S04]  /*0fc0*/  @!P0 SHF.R.S64 R2, RZ, 0x1d, R0 ;  /* 0x0000001dff028819 */ /* 0x000fc80000001000 */
[----:B------:R-:W-:-:S04]  /*0fd0*/  @!P0 IADD3 R2, P1, R2, c[0x0][0x168], RZ ;  /* 0x00005a0002028a10 */ /* 0x000fc80007f3e0ff */
[C---:B------:R-:W-:Y:S02]  /*0fe0*/  @!P0 LEA.HI.X.SX32 R3, R0.reuse, c[0x0][0x16c], 0x3, P1 ;  /* 0x00005b0000038a11 */ /* 0x040fe400008f1eff */
[----:B------:R-:W-:-:S03]  /*0ff0*/  IADD3 R0, R0, UR4, RZ ;  /* 0x0000000400007c10 */ /* 0x000fc6000fffe0ff */
[----:B------:R0:W-:Y:S01]  /*1000*/  @!P0 STG.E.64 [R2.64], RZ ;  /* 0x000000ff02008986 */ /* 0x0001e2000c101b06 */
[----:B------:R-:W-:-:S13]  /*1010*/  ISETP.LT.AND P0, PT, RZ, UR5, PT ;  /* 0x00000005ff007c0c */ /* 0x000fda000bf01270 */
[----:B0-----:R-:W-:Y:S05]  /*1020*/  @P0 BRA `(.L_x_20) ;  /* 0xffffff7000000947 */ /* 0x001fea000383ffff */
[----:B------:R-:W-:Y:S05]  /*1030*/  EXIT ;  /* 0x000000000000794d */ /* 0x000fea0003800000 */
.L_x_21:
        /* <DEDUP_REMOVED lines=12> */
.L_x_23:


//--------------------- SYMBOLS --------------------------

	.type		S26_2,@"STT_CUDA_OBJECT"
	.other		S26_2,@"STO_CUDA_SHARED STV_DEFAULT"
